//
// Generated by NVIDIA NVVM Compiler
//
// Compiler Build ID: CL-36424714
// Cuda compilation tools, release 13.0, V13.0.88
// Based on NVVM 20.0.0
//

.version 9.0
.target sm_100
.address_size 64

	// .globl	_Z9transposePfPKfii
// _ZZ9transposePfPKfiiE5sdata has been demoted

.visible .entry _Z9transposePfPKfii(
	.param .u64 .ptr .align 1 _Z9transposePfPKfii_param_0,
	.param .u64 .ptr .align 1 _Z9transposePfPKfii_param_1,
	.param .u32 _Z9transposePfPKfii_param_2,
	.param .u32 _Z9transposePfPKfii_param_3
)
{
	.reg .pred 	%p<7>;
	.reg .b32 	%r<27>;
	.reg .b32 	%f<3>;
	.reg .b64 	%rd<9>;
	// demoted variable
	.shared .align 4 .b8 _ZZ9transposePfPKfiiE5sdata[4224];
	ld.param.u64 	%rd1, [_Z9transposePfPKfii_param_0];
	ld.param.u64 	%rd2, [_Z9transposePfPKfii_param_1];
	ld.param.u32 	%r11, [_Z9transposePfPKfii_param_2];
	ld.param.u32 	%r10, [_Z9transposePfPKfii_param_3];
	mov.u32 	%r12, %ctaid.x;
	mov.u32 	%r13, %ntid.x;
	mul.lo.s32 	%r1, %r12, %r13;
	mov.u32 	%r2, %tid.x;
	add.s32 	%r3, %r1, %r2;
	mov.u32 	%r14, %ctaid.y;
	mov.u32 	%r15, %ntid.y;
	mul.lo.s32 	%r4, %r14, %r15;
	mov.u32 	%r5, %tid.y;
	add.s32 	%r16, %r4, %r5;
	setp.ge.s32 	%p1, %r3, %r10;
	setp.ge.s32 	%p2, %r16, %r11;
	or.pred  	%p3, %p1, %p2;
	@%p3 bra 	$L__BB0_2;
	cvta.to.global.u64 	%rd3, %rd2;
	mad.lo.s32 	%r17, %r10, %r16, %r3;
	mul.wide.s32 	%rd4, %r17, 4;
	add.s64 	%rd5, %rd3, %rd4;
	ld.global.f32 	%f1, [%rd5];
	mov.u32 	%r18, _ZZ9transposePfPKfiiE5sdata;
	mad.lo.s32 	%r19, %r5, 132, %r18;
	shl.b32 	%r20, %r2, 2;
	add.s32 	%r21, %r19, %r20;
	st.shared.f32 	[%r21], %f1;
$L__BB0_2:
	bar.sync 	0;
	add.s32 	%r7, %r4, %r2;
	add.s32 	%r8, %r1, %r5;
	setp.ge.s32 	%p4, %r7, %r11;
	setp.ge.s32 	%p5, %r8, %r10;
	or.pred  	%p6, %p4, %p5;
	@%p6 bra 	$L__BB0_4;
	mov.u32 	%r22, _ZZ9transposePfPKfiiE5sdata;
	mad.lo.s32 	%r23, %r2, 132, %r22;
	shl.b32 	%r24, %r5, 2;
	add.s32 	%r25, %r23, %r24;
	ld.shared.f32 	%f2, [%r25];
	mad.lo.s32 	%r26, %r11, %r8, %r7;
	cvta.to.global.u64 	%rd6, %rd1;
	mul.wide.s32 	%rd7, %r26, 4;
	add.s64 	%rd8, %rd6, %rd7;
	st.global.f32 	[%rd8], %f2;
$L__BB0_4:
	ret;

}


// ===== COMPILED SASS (sm_100) =====

	.target	sm_100

	.elftype	@"ET_EXEC"


//--------------------- .note.nv.tkinfo           --------------------------
	.section	.note.nv.tkinfo,"",@"SHT_NOTE"
	.sectionflags	@"SHF_NOTE_NV_TKINFO"
	.tkinfo
        /*0018*/ 	.word	0x00000002
        /*0030*/ 	.string	""
        /*0030*/ 	.string	"ptxas"
        /*0030*/ 	.string	"Cuda compilation tools, release 13.0, V13.0.88"
        /*0030*/ 	.string	"Build cuda_13.0.r13.0/compiler.36424714_0"
        /*0030*/ 	.string	"-arch sm_100 -m 64 "



//--------------------- .note.nv.cuinfo           --------------------------
	.section	.note.nv.cuinfo,"",@"SHT_NOTE"
	.sectionflags	@"SHF_NOTE_NV_CUINFO"
        /*0018*/ 	.short	0x0002
        /*001a*/ 	.short	0x0064
        /*001c*/ 	.short	0x0082
	.zero		2


//--------------------- .nv.info                  --------------------------
	.section	.nv.info,"",@"SHT_CUDA_INFO"
	.align	4


	//----- nvinfo : EIATTR_REGCOUNT
	.align		4
        /*0000*/ 	.byte	0x04, 0x2f
        /*0002*/ 	.short	(.L_1 - .L_0)
	.align		4
.L_0:
        /*0004*/ 	.word	index@(_Z9transposePfPKfii)
        /*0008*/ 	.word	0x0000000e


	//----- nvinfo : EIATTR_FRAME_SIZE
	.align		4
.L_1:
        /*000c*/ 	.byte	0x04, 0x11
        /*000e*/ 	.short	(.L_3 - .L_2)
	.align		4
.L_2:
        /*0010*/ 	.word	index@(_Z9transposePfPKfii)
        /*0014*/ 	.word	0x00000000


	//----- nvinfo : EIATTR_MIN_STACK_SIZE
	.align		4
.L_3:
        /*0018*/ 	.byte	0x04, 0x12
        /*001a*/ 	.short	(.L_5 - .L_4)
	.align		4
.L_4:
        /*001c*/ 	.word	index@(_Z9transposePfPKfii)
        /*0020*/ 	.word	0x00000000
.L_5:


//--------------------- .nv.compat                --------------------------
	.section	.nv.compat,"",@"SHT_CUDA_COMPAT_INFO"
	.align	4
        /*0000*/ 	.byte	0x02, 0x09, 0x00, 0x00, 0x02, 0x02, 0x01, 0x00, 0x02, 0x05, 0x05, 0x00, 0x03, 0x07, 0x01, 0x01
        /*0010*/ 	.byte	0x02, 0x03, 0x00, 0x00, 0x02, 0x06, 0x01, 0x00, 0x04, 0x0b, 0x08, 0x00, 0x09, 0x00, 0x00, 0x00
        /*0020*/ 	.byte	0x00, 0x00, 0x00, 0x00


//--------------------- .nv.info._Z9transposePfPKfii --------------------------
	.section	.nv.info._Z9transposePfPKfii,"",@"SHT_CUDA_INFO"
	.sectionflags	@""
	.align	4


	//----- nvinfo : EIATTR_CUDA_API_VERSION
	.align		4
        /*0000*/ 	.byte	0x04, 0x37
        /*0002*/ 	.short	(.L_7 - .L_6)
.L_6:
        /*0004*/ 	.word	0x00000082


	//----- nvinfo : EIATTR_KPARAM_INFO
	.align		4
.L_7:
        /*0008*/ 	.byte	0x04, 0x17
        /*000a*/ 	.short	(.L_9 - .L_8)
.L_8:
        /*000c*/ 	.word	0x00000000
        /*0010*/ 	.short	0x0003
        /*0012*/ 	.short	0x0014
        /*0014*/ 	.byte	0x00, 0xf0, 0x11, 0x00


	//----- nvinfo : EIATTR_KPARAM_INFO
	.align		4
.L_9:
        /*0018*/ 	.byte	0x04, 0x17
        /*001a*/ 	.short	(.L_11 - .L_10)
.L_10:
        /*001c*/ 	.word	0x00000000
        /*0020*/ 	.short	0x0002
        /*0022*/ 	.short	0x0010
        /*0024*/ 	.byte	0x00, 0xf0, 0x11, 0x00


	//----- nvinfo : EIATTR_KPARAM_INFO
	.align		4
.L_11:
        /*0028*/ 	.byte	0x04, 0x17
        /*002a*/ 	.short	(.L_13 - .L_12)
.L_12:
        /*002c*/ 	.word	0x00000000
        /*0030*/ 	.short	0x0001
        /*0032*/ 	.short	0x0008
        /*0034*/ 	.byte	0x00, 0xf5, 0x21, 0x00


	//----- nvinfo : EIATTR_KPARAM_INFO
	.align		4
.L_13:
        /*0038*/ 	.byte	0x04, 0x17
        /*003a*/ 	.short	(.L_15 - .L_14)
.L_14:
        /*003c*/ 	.word	0x00000000
        /*0040*/ 	.short	0x0000
        /*0042*/ 	.short	0x0000
        /*0044*/ 	.byte	0x00, 0xf5, 0x21, 0x00


	//----- nvinfo : EIATTR_SPARSE_MMA_MASK
	.align		4
.L_15:
        /*0048*/ 	.byte	0x03, 0x50
        /*004a*/ 	.short	0x0000


	//----- nvinfo : EIATTR_MAXREG_COUNT
	.align		4
        /*004c*/ 	.byte	0x03, 0x1b
        /*004e*/ 	.short	0x00ff


	//----- nvinfo : EIATTR_NUM_BARRIERS
	.align		4
        /*0050*/ 	.byte	0x02, 0x4c
        /*0052*/ 	.byte	0x01
	.zero		1


	//----- nvinfo : EIATTR_MERCURY_ISA_VERSION
	.align		4
        /*0054*/ 	.byte	0x03, 0x5f
        /*0056*/ 	.short	0x0101


	//----- nvinfo : EIATTR_VRC_CTA_INIT_COUNT
	.align		4
        /*0058*/ 	.byte	0x02, 0x4a
	.zero		1
	.zero		1


	//----- nvinfo : EIATTR_EXIT_INSTR_OFFSETS
	.align		4
        /*005c*/ 	.byte	0x04, 0x1c
        /*005e*/ 	.short	(.L_17 - .L_16)


	//   ....[0]....
.L_16:
        /*0060*/ 	.word	0x000001e0


	//   ....[1]....
        /*0064*/ 	.word	0x00000290


	//----- nvinfo : EIATTR_CBANK_PARAM_SIZE
	.align		4
.L_17:
        /*0068*/ 	.byte	0x03, 0x19
        /*006a*/ 	.short	0x0018


	//----- nvinfo : EIATTR_PARAM_CBANK
	.align		4
        /*006c*/ 	.byte	0x04, 0x0a
        /*006e*/ 	.short	(.L_19 - .L_18)
	.align		4
.L_18:
        /*0070*/ 	.word	index@(.nv.constant0._Z9transposePfPKfii)
        /*0074*/ 	.short	0x0380
        /*0076*/ 	.short	0x0018


	//----- nvinfo : EIATTR_SW_WAR
	.align		4
.L_19:
        /*0078*/ 	.byte	0x04, 0x36
        /*007a*/ 	.short	(.L_21 - .L_20)
.L_20:
        /*007c*/ 	.word	0x00000008
.L_21:


//--------------------- .nv.callgraph             --------------------------
	.section	.nv.callgraph,"",@"SHT_CUDA_CALLGRAPH"
	.align	4
	.sectionentsize	8
	.align		4
        /*0000*/ 	.word	0x00000000
	.align		4
        /*0004*/ 	.word	0xffffffff
	.align		4
        /*0008*/ 	.word	0x00000000
	.align		4
        /*000c*/ 	.word	0xfffffffe
	.align		4
        /*0010*/ 	.word	0x00000000
	.align		4
        /*0014*/ 	.word	0xfffffffd
	.align		4
        /*0018*/ 	.word	0x00000000
	.align		4
        /*001c*/ 	.word	0xfffffffc


//--------------------- .text._Z9transposePfPKfii --------------------------
	.section	.text._Z9transposePfPKfii,"ax",@progbits
	.align	128
        .global         _Z9transposePfPKfii
        .type           _Z9transposePfPKfii,@function
        .size           _Z9transposePfPKfii,(.L_x_1 - _Z9transposePfPKfii)
        .other          _Z9transposePfPKfii,@"STO_CUDA_ENTRY STV_DEFAULT"
_Z9transposePfPKfii:
.text._Z9transposePfPKfii:
[----:B------:R-:W-:Y:S01]  /*0000*/  LDC R1, c[0x0][0x37c] ;  /* 0x0000df00ff017b82 */ /* 0x000fe20000000800 */
[----:B------:R-:W0:Y:S07]  /*0010*/  S2R R11, SR_TID.Y ;  /* 0x00000000000b7919 */ /* 0x000e2e0000002200 */
[----:B------:R-:W1:Y:S01]  /*0020*/  S2UR UR5, SR_CTAID.Y ;  /* 0x00000000000579c3 */ /* 0x000e620000002600 */
[----:B------:R-:W2:Y:S01]  /*0030*/  LDCU UR6, c[0x0][0x360] ;  /* 0x00006c00ff0677ac */ /* 0x000ea20008000800 */
[----:B------:R-:W3:Y:S01]  /*0040*/  S2R R9, SR_TID.X ;  /* 0x0000000000097919 */ /* 0x000ee20000002100 */
[----:B------:R-:W1:Y:S05]  /*0050*/  LDCU UR7, c[0x0][0x364] ;  /* 0x00006c80ff0777ac */ /* 0x000e6a0008000800 */
[----:B------:R-:W2:Y:S01]  /*0060*/  S2UR UR4, SR_CTAID.X ;  /* 0x00000000000479c3 */ /* 0x000ea20000002500 */
[----:B------:R-:W4:Y:S01]  /*0070*/  LDCU.64 UR8, c[0x0][0x390] ;  /* 0x00007200ff0877ac */ /* 0x000f220008000a00 */
[----:B-1----:R-:W-:-:S06]  /*0080*/  UIMAD UR5, UR5, UR7, URZ ;  /* 0x00000007050572a4 */ /* 0x002fcc000f8e02ff */
[----:B0-----:R-:W-:Y:S01]  /*0090*/  VIADD R5, R11, UR5 ;  /* 0x000000050b057c36 */ /* 0x001fe20008000000 */
[----:B--2---:R-:W-:Y:S01]  /*00a0*/  UIMAD UR4, UR4, UR6, URZ ;  /* 0x00000006040472a4 */ /* 0x004fe2000f8e02ff */
[----:B------:R-:W0:Y:S03]  /*00b0*/  LDCU.64 UR6, c[0x0][0x358] ;  /* 0x00006b00ff0677ac */ /* 0x000e260008000a00 */
[----:B----4-:R-:W-:Y:S02]  /*00c0*/  ISETP.GE.AND P0, PT, R5, UR8, PT ;  /* 0x0000000805007c0c */ /* 0x010fe4000bf06270 */
[----:B---3--:R-:W-:-:S05]  /*00d0*/  VIADD R0, R9, UR4 ;  /* 0x0000000409007c36 */ /* 0x008fca0008000000 */
[----:B------:R-:W-:-:S13]  /*00e0*/  ISETP.GE.OR P0, PT, R0, UR9, P0 ;  /* 0x0000000900007c0c */ /* 0x000fda0008706670 */
[----:B------:R-:W1:Y:S01]  /*00f0*/  @!P0 LDC.64 R2, c[0x0][0x388] ;  /* 0x0000e200ff028b82 */ /* 0x000e620000000a00 */
[----:B------:R-:W-:-:S04]  /*0100*/  @!P0 IMAD R5, R5, UR9, R0 ;  /* 0x0000000905058c24 */ /* 0x000fc8000f8e0200 */
[----:B-1----:R-:W-:-:S06]  /*0110*/  @!P0 IMAD.WIDE R2, R5, 0x4, R2 ;  /* 0x0000000405028825 */ /* 0x002fcc00078e0202 */
[----:B0-----:R-:W2:Y:S01]  /*0120*/  @!P0 LDG.E R2, desc[UR6][R2.64] ;  /* 0x0000000602028981 */ /* 0x001ea2000c1e1900 */
[----:B------:R-:W-:Y:S01]  /*0130*/  @!P0 MOV R0, 0x400 ;  /* 0x0000040000008802 */ /* 0x000fe20000000f00 */
[----:B------:R-:W-:Y:S01]  /*0140*/  VIADD R4, R9, UR5 ;  /* 0x0000000509047c36 */ /* 0x000fe20008000000 */
[----:B------:R-:W-:Y:S01]  /*0150*/  IADD3 R7, PT, PT, R11, UR4, RZ ;  /* 0x000000040b077c10 */ /* 0x000fe2000fffe0ff */
[----:B------:R-:W0:Y:S03]  /*0160*/  @!P0 S2R R5, SR_CgaCtaId ;  /* 0x0000000000058919 */ /* 0x000e260000008800 */
[----:B------:R-:W-:-:S04]  /*0170*/  ISETP.GE.AND P1, PT, R7, UR9, PT ;  /* 0x0000000907007c0c */ /* 0x000fc8000bf26270 */
[----:B------:R-:W-:Y:S02]  /*0180*/  ISETP.GE.OR P1, PT, R4, UR8, P1 ;  /* 0x0000000804007c0c */ /* 0x000fe40008f26670 */
[----:B0-----:R-:W-:-:S05]  /*0190*/  @!P0 LEA R0, R5, R0, 0x18 ;  /* 0x0000000005008211 */ /* 0x001fca00078ec0ff */
[----:B------:R-:W-:-:S05]  /*01a0*/  @!P0 IMAD R0, R11, 0x84, R0 ;  /* 0x000000840b008824 */ /* 0x000fca00078e0200 */
[----:B------:R-:W-:-:S05]  /*01b0*/  @!P0 LEA R5, R9, R0, 0x2 ;  /* 0x0000000009058211 */ /* 0x000fca00078e10ff */
[----:B--2---:R0:W-:Y:S01]  /*01c0*/  @!P0 STS [R5], R2 ;  /* 0x0000000205008388 */ /* 0x0041e20000000800 */
[----:B------:R-:W-:Y:S06]  /*01d0*/  BAR.SYNC.DEFER_BLOCKING 0x0 ;  /* 0x0000000000007b1d */ /* 0x000fec0000010000 */
[----:B------:R-:W-:Y:S05]  /*01e0*/  @P1 EXIT ;  /* 0x000000000000194d */ /* 0x000fea0003800000 */
[----:B------:R-:W1:Y:S01]  /*01f0*/  S2R R3, SR_CgaCtaId ;  /* 0x0000000000037919 */ /* 0x000e620000008800 */
[----:B------:R-:W-:Y:S01]  /*0200*/  MOV R0, 0x400 ;  /* 0x0000040000007802 */ /* 0x000fe20000000f00 */
[----:B------:R-:W-:-:S03]  /*0210*/  IMAD R7, R7, UR8, R4 ;  /* 0x0000000807077c24 */ /* 0x000fc6000f8e0204 */
[----:B-1----:R-:W-:Y:S02]  /*0220*/  LEA R0, R3, R0, 0x18 ;  /* 0x0000000003007211 */ /* 0x002fe400078ec0ff */
[----:B0-----:R-:W0:Y:S03]  /*0230*/  LDC.64 R2, c[0x0][0x380] ;  /* 0x0000e000ff027b82 */ /* 0x001e260000000a00 */
[----:B------:R-:W-:-:S04]  /*0240*/  IMAD R0, R9, 0x84, R0 ;  /* 0x0000008409007824 */ /* 0x000fc800078e0200 */
[----:B------:R-:W-:-:S05]  /*0250*/  IMAD R0, R11, 0x4, R0 ;  /* 0x000000040b007824 */ /* 0x000fca00078e0200 */
[----:B------:R-:W1:Y:S01]  /*0260*/  LDS R5, [R0] ;  /* 0x0000000000057984 */ /* 0x000e620000000800 */
[----:B0-----:R-:W-:-:S05]  /*0270*/  IMAD.WIDE R2, R7, 0x4, R2 ;  /* 0x0000000407027825 */ /* 0x001fca00078e0202 */
[----:B-1----:R-:W-:Y:S01]  /*0280*/  STG.E desc[UR6][R2.64], R5 ;  /* 0x0000000502007986 */ /* 0x002fe2000c101906 */
[----:B------:R-:W-:Y:S05]  /*0290*/  EXIT ;  /* 0x000000000000794d */ /* 0x000fea0003800000 */
.L_x_0:
[----:B------:R-:W-:-:S00]  /*02a0*/  BRA `(.L_x_0) ;  /* 0xfffffffc00fc7947 */ /* 0x000fc0000383ffff */
[----:B------:R-:W-:-:S00]  /*02b0*/  NOP ;  /* 0x0000000000007918 */ /* 0x000fc00000000000 */
        /* <DEDUP_REMOVED lines=12> */
.L_x_1:


//--------------------- .nv.shared._Z9transposePfPKfii --------------------------
	.section	.nv.shared._Z9transposePfPKfii,"aw",@nobits
	.sectionflags	@""
	.align	4
.nv.shared._Z9transposePfPKfii:
	.zero		5248


//--------------------- .nv.shared.reserved.0     --------------------------
	.section	.nv.shared.reserved.0,"aw",@nobits
	.weak		__nv_reservedSMEM_offset_0_alias
	.size		__nv_reservedSMEM_offset_0_alias, 0, 64
	.other		__nv_reservedSMEM_offset_0_alias,@"STO_CUDA_RESERVED_SHARED STV_DEFAULT"
__nv_reservedSMEM_offset_0_alias:
	.zero		0
	.zero		64


//--------------------- .nv.constant0._Z9transposePfPKfii --------------------------
	.section	.nv.constant0._Z9transposePfPKfii,"a",@progbits
	.sectionflags	@""
	.align	4
.nv.constant0._Z9transposePfPKfii:
	.zero		920


//--------------------- SYMBOLS --------------------------

	.type		.nv.reservedSmem.offset0,@object
	.size		.nv.reservedSmem.offset0,0x4
	.type		.nv.reservedSmem.cap,@object
	.size		.nv.reservedSmem.cap,0x4
